	.headerflags	@"EF_CUDA_TEXMODE_UNIFIED EF_CUDA_64BIT_ADDRESS EF_CUDA_ACCELERATORS EF_CUDA_SM90 EF_CUDA_VIRTUAL_SM(EF_CUDA_SM90)"
	.elftype	@"ET_EXEC"


//--------------------- .nv.info                  --------------------------
	.section	.nv.info,"",@"SHT_CUDA_INFO"
	.align	4


	//----- nvinfo : EIATTR_REGCOUNT
	.align		4
        /*0000*/ 	.byte	0x04, 0x2f
        /*0002*/ 	.short	(.L_1 - .L_0)
	.align		4
.L_0:
        /*0004*/ 	.word	index@(triton_poi_fused_pow_1)
        /*0008*/ 	.word	0x0000000a


	//----- nvinfo : EIATTR_MIN_STACK_SIZE
	.align		4
.L_1:
        /*000c*/ 	.byte	0x04, 0x12
        /*000e*/ 	.short	(.L_3 - .L_2)
	.align		4
.L_2:
        /*0010*/ 	.word	index@(triton_poi_fused_pow_1)
        /*0014*/ 	.word	0x00000000


	//----- nvinfo : EIATTR_FRAME_SIZE
	.align		4
.L_3:
        /*0018*/ 	.byte	0x04, 0x11
        /*001a*/ 	.short	(.L_5 - .L_4)
	.align		4
.L_4:
        /*001c*/ 	.word	index@(triton_poi_fused_pow_1)
        /*0020*/ 	.word	0x00000000


	//----- nvinfo : EIATTR_MIN_STACK_SIZE
	.align		4
.L_5:
        /*0024*/ 	.byte	0x04, 0x12
        /*0026*/ 	.short	(.L_7 - .L_6)
	.align		4
.L_6:
        /*0028*/ 	.word	index@(triton_poi_fused_pow_1)
        /*002c*/ 	.word	0x00000000
.L_7:


//--------------------- .nv.info.triton_poi_fused_pow_1 --------------------------
	.section	.nv.info.triton_poi_fused_pow_1,"",@"SHT_CUDA_INFO"
	.sectionflags	@""
	.align	4


	//----- nvinfo : EIATTR_CUDA_API_VERSION
	.align		4
        /*0000*/ 	.byte	0x04, 0x37
        /*0002*/ 	.short	(.L_9 - .L_8)
.L_8:
        /*0004*/ 	.word	0x0000007c


	//----- nvinfo : EIATTR_KPARAM_INFO
	.align		4
.L_9:
        /*0008*/ 	.byte	0x04, 0x17
        /*000a*/ 	.short	(.L_11 - .L_10)
.L_10:
        /*000c*/ 	.word	0x00000000
        /*0010*/ 	.short	0x0002
        /*0012*/ 	.short	0x0010
        /*0014*/ 	.byte	0x00, 0xf0, 0x11, 0x00


	//----- nvinfo : EIATTR_KPARAM_INFO
	.align		4
.L_11:
        /*0018*/ 	.byte	0x04, 0x17
        /*001a*/ 	.short	(.L_13 - .L_12)
.L_12:
        /*001c*/ 	.word	0x00000000
        /*0020*/ 	.short	0x0001
        /*0022*/ 	.short	0x0008
        /*0024*/ 	.byte	0x00, 0xf4, 0x21, 0x00


	//----- nvinfo : EIATTR_KPARAM_INFO
	.align		4
.L_13:
        /*0028*/ 	.byte	0x04, 0x17
        /*002a*/ 	.short	(.L_15 - .L_14)
.L_14:
        /*002c*/ 	.word	0x00000000
        /*0030*/ 	.short	0x0000
        /*0032*/ 	.short	0x0000
        /*0034*/ 	.byte	0x00, 0xf4, 0x21, 0x00


	//----- nvinfo : EIATTR_SPARSE_MMA_MASK
	.align		4
.L_15:
        /*0038*/ 	.byte	0x03, 0x50
        /*003a*/ 	.short	0x0000


	//----- nvinfo : EIATTR_MAXREG_COUNT
	.align		4
        /*003c*/ 	.byte	0x03, 0x1b
        /*003e*/ 	.short	0x00ff


	//----- nvinfo : EIATTR_EXIT_INSTR_OFFSETS
	.align		4
        /*0040*/ 	.byte	0x04, 0x1c
        /*0042*/ 	.short	(.L_17 - .L_16)


	//   ....[0]....
.L_16:
        /*0044*/ 	.word	0x000000d0


	//----- nvinfo : EIATTR_REQNTID
	.align		4
.L_17:
        /*0048*/ 	.byte	0x04, 0x10
        /*004a*/ 	.short	(.L_19 - .L_18)
.L_18:
        /*004c*/ 	.word	0x00000080
        /*0050*/ 	.word	0x00000001
        /*0054*/ 	.word	0x00000001


	//----- nvinfo : EIATTR_CBANK_PARAM_SIZE
	.align		4
.L_19:
        /*0058*/ 	.byte	0x03, 0x19
        /*005a*/ 	.short	0x0014


	//----- nvinfo : EIATTR_PARAM_CBANK
	.align		4
        /*005c*/ 	.byte	0x04, 0x0a
        /*005e*/ 	.short	(.L_21 - .L_20)
	.align		4
.L_20:
        /*0060*/ 	.word	index@(.nv.constant0.triton_poi_fused_pow_1)
        /*0064*/ 	.short	0x0210
        /*0066*/ 	.short	0x0014


	//----- nvinfo : EIATTR_SW_WAR
	.align		4
.L_21:
        /*0068*/ 	.byte	0x04, 0x36
        /*006a*/ 	.short	(.L_23 - .L_22)
.L_22:
        /*006c*/ 	.word	0x00000008
.L_23:


//--------------------- .nv.callgraph             --------------------------
	.section	.nv.callgraph,"",@"SHT_CUDA_CALLGRAPH"
	.align	4
	.sectionentsize	8
	.align		4
        /*0000*/ 	.word	0x00000000
	.align		4
        /*0004*/ 	.word	0xffffffff
	.align		4
        /*0008*/ 	.word	0x00000000
	.align		4
        /*000c*/ 	.word	0xfffffffe
	.align		4
        /*0010*/ 	.word	0x00000000
	.align		4
        /*0014*/ 	.word	0xfffffffd
	.align		4
        /*0018*/ 	.word	0x00000000
	.align		4
        /*001c*/ 	.word	0xfffffffc


//--------------------- .text.triton_poi_fused_pow_1 --------------------------
	.section	.text.triton_poi_fused_pow_1,"ax",@progbits
	.align	128
        .global         triton_poi_fused_pow_1
        .type           triton_poi_fused_pow_1,@function
        .size           triton_poi_fused_pow_1,(.L_x_1 - triton_poi_fused_pow_1)
        .other          triton_poi_fused_pow_1,@"STO_CUDA_ENTRY STV_DEFAULT"
triton_poi_fused_pow_1:
.text.triton_poi_fused_pow_1:
[----:B------:R-:W-:Y:S01]  /*0000*/  LDC R1, c[0x0][0x28] ;  /* 0x00000a00ff017b82 */ /* 0x000fe20000000800 */
[----:B------:R-:W1:Y:S07]  /*0010*/  S2R R0, SR_TID.X ;  /* 0x0000000000007919 */ /* 0x000e6e0000002100 */
[----:B------:R-:W2:Y:S01]  /*0020*/  LDC.64 R2, c[0x0][0x210] ;  /* 0x00008400ff027b82 */ /* 0x000ea20000000a00 */
[----:B------:R-:W-:Y:S01]  /*0030*/  ULDC.64 UR4, c[0x0][0x208] ;  /* 0x0000820000047ab9 */ /* 0x000fe20000000a00 */
[----:B------:R-:W3:Y:S06]  /*0040*/  S2R R7, SR_CTAID.X ;  /* 0x0000000000077919 */ /* 0x000eec0000002500 */
[----:B------:R-:W4:Y:S01]  /*0050*/  LDC.64 R4, c[0x0][0x218] ;  /* 0x00008600ff047b82 */ /* 0x000f220000000a00 */
[----:B-1----:R-:W-:-:S04]  /*0060*/  LOP3.LUT R0, R0, 0x7f, RZ, 0xc0, !PT ;  /* 0x0000007f00007812 */ /* 0x002fc800078ec0ff */
[----:B---3--:R-:W-:-:S05]  /*0070*/  LEA R7, R7, R0, 0x7 ;  /* 0x0000000007077211 */ /* 0x008fca00078e38ff */
[----:B--2---:R-:W-:-:S06]  /*0080*/  IMAD.WIDE R2, R7, 0x4, R2 ;  /* 0x0000000407027825 */ /* 0x004fcc00078e0202 */
[----:B------:R-:W2:Y:S01]  /*0090*/  LDG.E R2, desc[UR4][R2.64] ;  /* 0x0000000402027981 */ /* 0x000ea2000c1e1900 */
[----:B----4-:R-:W-:-:S04]  /*00a0*/  IMAD.WIDE R4, R7, 0x4, R4 ;  /* 0x0000000407047825 */ /* 0x010fc800078e0204 */
[----:B--2---:R-:W-:-:S05]  /*00b0*/  FMUL R7, R2, R2 ;  /* 0x0000000202077220 */ /* 0x004fca0000400000 */
[----:B------:R-:W-:Y:S01]  /*00c0*/  STG.E desc[UR4][R4.64], R7 ;  /* 0x0000000704007986 */ /* 0x000fe2000c101904 */
[----:B------:R-:W-:Y:S05]  /*00d0*/  EXIT ;  /* 0x000000000000794d */ /* 0x000fea0003800000 */
.L_x_0:
[----:B------:R-:W-:-:S00]  /*00e0*/  BRA `(.L_x_0) ;  /* 0xfffffffc00fc7947 */ /* 0x000fc0000383ffff */
[----:B------:R-:W-:-:S00]  /*00f0*/  NOP ;  /* 0x0000000000007918 */ /* 0x000fc00000000000 */
        /* <DEDUP_REMOVED lines=8> */
.L_x_1:


//--------------------- .nv.constant0.triton_poi_fused_pow_1 --------------------------
	.section	.nv.constant0.triton_poi_fused_pow_1,"a",@progbits
	.sectionflags	@""
	.align	4
.nv.constant0.triton_poi_fused_pow_1:
	.zero		548
